//
// Generated by NVIDIA NVVM Compiler
//
// Compiler Build ID: CL-36424714
// Cuda compilation tools, release 13.0, V13.0.88
// Based on NVVM 20.0.0
//

.version 9.0
.target sm_100
.address_size 64

	// .globl	_Z7kernel1PdS_i
// _ZZ7kernel1PdS_iE6s_data has been demoted

.visible .entry _Z7kernel1PdS_i(
	.param .u64 .ptr .align 1 _Z7kernel1PdS_i_param_0,
	.param .u64 .ptr .align 1 _Z7kernel1PdS_i_param_1,
	.param .u32 _Z7kernel1PdS_i_param_2
)
{
	.reg .pred 	%p<8>;
	.reg .b32 	%r<18>;
	.reg .b32 	%f<6>;
	.reg .b64 	%rd<9>;
	.reg .b64 	%fd<3>;
	// demoted variable
	.shared .align 4 .b8 _ZZ7kernel1PdS_iE6s_data[512];
	ld.param.u64 	%rd1, [_Z7kernel1PdS_i_param_0];
	ld.param.u64 	%rd2, [_Z7kernel1PdS_i_param_1];
	ld.param.u32 	%r8, [_Z7kernel1PdS_i_param_2];
	mov.u32 	%r1, %tid.x;
	mov.u32 	%r2, %ctaid.x;
	mov.u32 	%r3, %ntid.x;
	mad.lo.s32 	%r4, %r2, %r3, %r1;
	setp.ge.u32 	%p1, %r4, %r8;
	shl.b32 	%r9, %r1, 2;
	mov.u32 	%r10, _ZZ7kernel1PdS_iE6s_data;
	add.s32 	%r5, %r10, %r9;
	@%p1 bra 	$L__BB0_2;
	cvta.to.global.u64 	%rd3, %rd1;
	mul.wide.u32 	%rd4, %r4, 8;
	add.s64 	%rd5, %rd3, %rd4;
	ld.global.f64 	%fd1, [%rd5];
	cvt.rn.f32.f64 	%f1, %fd1;
	st.shared.f32 	[%r5], %f1;
$L__BB0_2:
	bar.sync 	0;
	setp.lt.u32 	%p2, %r3, 2;
	@%p2 bra 	$L__BB0_7;
	mov.b32 	%r17, 1;
$L__BB0_4:
	shl.b32 	%r7, %r17, 1;
	add.s32 	%r12, %r7, -1;
	and.b32  	%r13, %r12, %r1;
	setp.ne.s32 	%p3, %r13, 0;
	add.s32 	%r14, %r17, %r4;
	setp.ge.u32 	%p4, %r14, %r8;
	or.pred  	%p5, %p4, %p3;
	@%p5 bra 	$L__BB0_6;
	shl.b32 	%r15, %r17, 2;
	add.s32 	%r16, %r5, %r15;
	ld.shared.f32 	%f2, [%r16];
	ld.shared.f32 	%f3, [%r5];
	add.f32 	%f4, %f2, %f3;
	st.shared.f32 	[%r5], %f4;
$L__BB0_6:
	bar.sync 	0;
	setp.lt.u32 	%p6, %r7, %r3;
	mov.u32 	%r17, %r7;
	@%p6 bra 	$L__BB0_4;
$L__BB0_7:
	setp.ne.s32 	%p7, %r1, 0;
	@%p7 bra 	$L__BB0_9;
	ld.shared.f32 	%f5, [_ZZ7kernel1PdS_iE6s_data];
	cvt.f64.f32 	%fd2, %f5;
	cvta.to.global.u64 	%rd6, %rd2;
	mul.wide.u32 	%rd7, %r2, 8;
	add.s64 	%rd8, %rd6, %rd7;
	st.global.f64 	[%rd8], %fd2;
$L__BB0_9:
	ret;

}


// ===== COMPILED SASS (sm_100) =====

	.target	sm_100

	.elftype	@"ET_EXEC"


//--------------------- .note.nv.tkinfo           --------------------------
	.section	.note.nv.tkinfo,"",@"SHT_NOTE"
	.sectionflags	@"SHF_NOTE_NV_TKINFO"
	.tkinfo
        /*0018*/ 	.word	0x00000002
        /*0030*/ 	.string	""
        /*0030*/ 	.string	"ptxas"
        /*0030*/ 	.string	"Cuda compilation tools, release 13.0, V13.0.88"
        /*0030*/ 	.string	"Build cuda_13.0.r13.0/compiler.36424714_0"
        /*0030*/ 	.string	"-arch sm_100 -m 64 "



//--------------------- .note.nv.cuinfo           --------------------------
	.section	.note.nv.cuinfo,"",@"SHT_NOTE"
	.sectionflags	@"SHF_NOTE_NV_CUINFO"
        /*0018*/ 	.short	0x0002
        /*001a*/ 	.short	0x0064
        /*001c*/ 	.short	0x0082
	.zero		2


//--------------------- .nv.info                  --------------------------
	.section	.nv.info,"",@"SHT_CUDA_INFO"
	.align	4


	//----- nvinfo : EIATTR_REGCOUNT
	.align		4
        /*0000*/ 	.byte	0x04, 0x2f
        /*0002*/ 	.short	(.L_1 - .L_0)
	.align		4
.L_0:
        /*0004*/ 	.word	index@(_Z7kernel1PdS_i)
        /*0008*/ 	.word	0x0000000c


	//----- nvinfo : EIATTR_FRAME_SIZE
	.align		4
.L_1:
        /*000c*/ 	.byte	0x04, 0x11
        /*000e*/ 	.short	(.L_3 - .L_2)
	.align		4
.L_2:
        /*0010*/ 	.word	index@(_Z7kernel1PdS_i)
        /*0014*/ 	.word	0x00000000


	//----- nvinfo : EIATTR_MIN_STACK_SIZE
	.align		4
.L_3:
        /*0018*/ 	.byte	0x04, 0x12
        /*001a*/ 	.short	(.L_5 - .L_4)
	.align		4
.L_4:
        /*001c*/ 	.word	index@(_Z7kernel1PdS_i)
        /*0020*/ 	.word	0x00000000
.L_5:


//--------------------- .nv.compat                --------------------------
	.section	.nv.compat,"",@"SHT_CUDA_COMPAT_INFO"
	.align	4
        /*0000*/ 	.byte	0x02, 0x09, 0x00, 0x00, 0x02, 0x02, 0x01, 0x00, 0x02, 0x05, 0x05, 0x00, 0x03, 0x07, 0x01, 0x01
        /*0010*/ 	.byte	0x02, 0x03, 0x00, 0x00, 0x02, 0x06, 0x01, 0x00, 0x04, 0x0b, 0x08, 0x00, 0x09, 0x00, 0x00, 0x00
        /*0020*/ 	.byte	0x00, 0x00, 0x00, 0x00


//--------------------- .nv.info._Z7kernel1PdS_i  --------------------------
	.section	.nv.info._Z7kernel1PdS_i,"",@"SHT_CUDA_INFO"
	.sectionflags	@""
	.align	4


	//----- nvinfo : EIATTR_CUDA_API_VERSION
	.align		4
        /*0000*/ 	.byte	0x04, 0x37
        /*0002*/ 	.short	(.L_7 - .L_6)
.L_6:
        /*0004*/ 	.word	0x00000082


	//----- nvinfo : EIATTR_KPARAM_INFO
	.align		4
.L_7:
        /*0008*/ 	.byte	0x04, 0x17
        /*000a*/ 	.short	(.L_9 - .L_8)
.L_8:
        /*000c*/ 	.word	0x00000000
        /*0010*/ 	.short	0x0002
        /*0012*/ 	.short	0x0010
        /*0014*/ 	.byte	0x00, 0xf0, 0x11, 0x00


	//----- nvinfo : EIATTR_KPARAM_INFO
	.align		4
.L_9:
        /*0018*/ 	.byte	0x04, 0x17
        /*001a*/ 	.short	(.L_11 - .L_10)
.L_10:
        /*001c*/ 	.word	0x00000000
        /*0020*/ 	.short	0x0001
        /*0022*/ 	.short	0x0008
        /*0024*/ 	.byte	0x00, 0xf5, 0x21, 0x00


	//----- nvinfo : EIATTR_KPARAM_INFO
	.align		4
.L_11:
        /*0028*/ 	.byte	0x04, 0x17
        /*002a*/ 	.short	(.L_13 - .L_12)
.L_12:
        /*002c*/ 	.word	0x00000000
        /*0030*/ 	.short	0x0000
        /*0032*/ 	.short	0x0000
        /*0034*/ 	.byte	0x00, 0xf5, 0x21, 0x00


	//----- nvinfo : EIATTR_SPARSE_MMA_MASK
	.align		4
.L_13:
        /*0038*/ 	.byte	0x03, 0x50
        /*003a*/ 	.short	0x0000


	//----- nvinfo : EIATTR_MAXREG_COUNT
	.align		4
        /*003c*/ 	.byte	0x03, 0x1b
        /*003e*/ 	.short	0x00ff


	//----- nvinfo : EIATTR_NUM_BARRIERS
	.align		4
        /*0040*/ 	.byte	0x02, 0x4c
        /*0042*/ 	.byte	0x01
	.zero		1


	//----- nvinfo : EIATTR_MERCURY_ISA_VERSION
	.align		4
        /*0044*/ 	.byte	0x03, 0x5f
        /*0046*/ 	.short	0x0101


	//----- nvinfo : EIATTR_VRC_CTA_INIT_COUNT
	.align		4
        /*0048*/ 	.byte	0x02, 0x4a
	.zero		1
	.zero		1


	//----- nvinfo : EIATTR_EXIT_INSTR_OFFSETS
	.align		4
        /*004c*/ 	.byte	0x04, 0x1c
        /*004e*/ 	.short	(.L_15 - .L_14)


	//   ....[0]....
.L_14:
        /*0050*/ 	.word	0x00000260


	//   ....[1]....
        /*0054*/ 	.word	0x000002f0


	//----- nvinfo : EIATTR_CBANK_PARAM_SIZE
	.align		4
.L_15:
        /*0058*/ 	.byte	0x03, 0x19
        /*005a*/ 	.short	0x0014


	//----- nvinfo : EIATTR_PARAM_CBANK
	.align		4
        /*005c*/ 	.byte	0x04, 0x0a
        /*005e*/ 	.short	(.L_17 - .L_16)
	.align		4
.L_16:
        /*0060*/ 	.word	index@(.nv.constant0._Z7kernel1PdS_i)
        /*0064*/ 	.short	0x0380
        /*0066*/ 	.short	0x0014


	//----- nvinfo : EIATTR_SW_WAR
	.align		4
.L_17:
        /*0068*/ 	.byte	0x04, 0x36
        /*006a*/ 	.short	(.L_19 - .L_18)
.L_18:
        /*006c*/ 	.word	0x00000008
.L_19:


//--------------------- .nv.callgraph             --------------------------
	.section	.nv.callgraph,"",@"SHT_CUDA_CALLGRAPH"
	.align	4
	.sectionentsize	8
	.align		4
        /*0000*/ 	.word	0x00000000
	.align		4
        /*0004*/ 	.word	0xffffffff
	.align		4
        /*0008*/ 	.word	0x00000000
	.align		4
        /*000c*/ 	.word	0xfffffffe
	.align		4
        /*0010*/ 	.word	0x00000000
	.align		4
        /*0014*/ 	.word	0xfffffffd
	.align		4
        /*0018*/ 	.word	0x00000000
	.align		4
        /*001c*/ 	.word	0xfffffffc


//--------------------- .text._Z7kernel1PdS_i     --------------------------
	.section	.text._Z7kernel1PdS_i,"ax",@progbits
	.align	128
        .global         _Z7kernel1PdS_i
        .type           _Z7kernel1PdS_i,@function
        .size           _Z7kernel1PdS_i,(.L_x_3 - _Z7kernel1PdS_i)
        .other          _Z7kernel1PdS_i,@"STO_CUDA_ENTRY STV_DEFAULT"
_Z7kernel1PdS_i:
.text._Z7kernel1PdS_i:
[----:B------:R-:W-:Y:S01]  /*0000*/  LDC R1, c[0x0][0x37c] ;  /* 0x0000df00ff017b82 */ /* 0x000fe20000000800 */
[----:B------:R-:W0:Y:S01]  /*0010*/  S2R R4, SR_TID.X ;  /* 0x0000000000047919 */ /* 0x000e220000002100 */
[----:B------:R-:W0:Y:S01]  /*0020*/  LDCU UR8, c[0x0][0x360] ;  /* 0x00006c00ff0877ac */ /* 0x000e220008000800 */
[----:B------:R-:W0:Y:S01]  /*0030*/  S2R R9, SR_CTAID.X ;  /* 0x0000000000097919 */ /* 0x000e220000002500 */
[----:B------:R-:W1:Y:S01]  /*0040*/  LDCU UR4, c[0x0][0x390] ;  /* 0x00007200ff0477ac */ /* 0x000e620008000800 */
[----:B------:R-:W2:Y:S01]  /*0050*/  LDCU.64 UR6, c[0x0][0x358] ;  /* 0x00006b00ff0677ac */ /* 0x000ea20008000a00 */
[----:B0-----:R-:W-:-:S05]  /*0060*/  IMAD R5, R9, UR8, R4 ;  /* 0x0000000809057c24 */ /* 0x001fca000f8e0204 */
[----:B-1----:R-:W-:-:S13]  /*0070*/  ISETP.GE.U32.AND P0, PT, R5, UR4, PT ;  /* 0x0000000405007c0c */ /* 0x002fda000bf06070 */
[----:B------:R-:W0:Y:S02]  /*0080*/  @!P0 LDC.64 R2, c[0x0][0x380] ;  /* 0x0000e000ff028b82 */ /* 0x000e240000000a00 */
[----:B0-----:R-:W-:-:S06]  /*0090*/  @!P0 IMAD.WIDE.U32 R2, R5, 0x8, R2 ;  /* 0x0000000805028825 */ /* 0x001fcc00078e0002 */
[----:B--2---:R-:W2:Y:S01]  /*00a0*/  @!P0 LDG.E.64 R2, desc[UR6][R2.64] ;  /* 0x0000000602028981 */ /* 0x004ea2000c1e1b00 */
[----:B------:R-:W0:Y:S01]  /*00b0*/  S2UR UR5, SR_CgaCtaId ;  /* 0x00000000000579c3 */ /* 0x000e220000008800 */
[----:B------:R-:W-:Y:S01]  /*00c0*/  UMOV UR4, 0x400 ;  /* 0x0000040000047882 */ /* 0x000fe20000000000 */
[----:B------:R-:W-:Y:S01]  /*00d0*/  UISETP.GE.U32.AND UP0, UPT, UR8, 0x2, UPT ;  /* 0x000000020800788c */ /* 0x000fe2000bf06070 */
[----:B------:R-:W-:Y:S01]  /*00e0*/  ISETP.NE.AND P1, PT, R4, RZ, PT ;  /* 0x000000ff0400720c */ /* 0x000fe20003f25270 */
[----:B0-----:R-:W-:-:S06]  /*00f0*/  ULEA UR4, UR5, UR4, 0x18 ;  /* 0x0000000405047291 */ /* 0x001fcc000f8ec0ff */
[----:B------:R-:W-:Y:S01]  /*0100*/  LEA R0, R4, UR4, 0x2 ;  /* 0x0000000404007c11 */ /* 0x000fe2000f8e10ff */
[----:B--2---:R-:W0:Y:S04]  /*0110*/  @!P0 F2F.F32.F64 R7, R2 ;  /* 0x0000000200078310 */ /* 0x004e280000301000 */
[----:B0-----:R0:W-:Y:S01]  /*0120*/  @!P0 STS [R0], R7 ;  /* 0x0000000700008388 */ /* 0x0011e20000000800 */
[----:B------:R-:W-:Y:S06]  /*0130*/  BAR.SYNC.DEFER_BLOCKING 0x0 ;  /* 0x0000000000007b1d */ /* 0x000fec0000010000 */
[----:B------:R-:W-:Y:S05]  /*0140*/  BRA.U !UP0, `(.L_x_0) ;  /* 0x0000000108447547 */ /* 0x000fea000b800000 */
[----:B------:R-:W-:Y:S01]  /*0150*/  IMAD.MOV.U32 R2, RZ, RZ, 0x1 ;  /* 0x00000001ff027424 */ /* 0x000fe200078e00ff */
[----:B------:R-:W1:Y:S01]  /*0160*/  LDCU UR4, c[0x0][0x390] ;  /* 0x00007200ff0477ac */ /* 0x000e620008000800 */
[----:B------:R-:W-:-:S05]  /*0170*/  NOP ;  /* 0x0000000000007918 */ /* 0x000fca0000000000 */
.L_x_1:
[----:B------:R-:W-:Y:S02]  /*0180*/  IMAD.SHL.U32 R6, R2, 0x2, RZ ;  /* 0x0000000202067824 */ /* 0x000fe400078e00ff */
[----:B0-----:R-:W-:-:S03]  /*0190*/  IMAD.IADD R7, R5, 0x1, R2 ;  /* 0x0000000105077824 */ /* 0x001fc600078e0202 */
[----:B------:R-:W-:-:S04]  /*01a0*/  IADD3 R3, PT, PT, R6, -0x1, RZ ;  /* 0xffffffff06037810 */ /* 0x000fc80007ffe0ff */
[----:B------:R-:W-:-:S04]  /*01b0*/  LOP3.LUT P0, RZ, R3, R4, RZ, 0xc0, !PT ;  /* 0x0000000403ff7212 */ /* 0x000fc8000780c0ff */
[----:B-1----:R-:W-:-:S13]  /*01c0*/  ISETP.GE.U32.OR P0, PT, R7, UR4, P0 ;  /* 0x0000000407007c0c */ /* 0x002fda0008706470 */
[----:B------:R-:W-:Y:S02]  /*01d0*/  @!P0 LEA R3, R2, R0, 0x2 ;  /* 0x0000000002038211 */ /* 0x000fe400078e10ff */
[----:B------:R-:W-:Y:S04]  /*01e0*/  @!P0 LDS R2, [R0] ;  /* 0x0000000000028984 */ /* 0x000fe80000000800 */
[----:B------:R-:W0:Y:S02]  /*01f0*/  @!P0 LDS R3, [R3] ;  /* 0x0000000003038984 */ /* 0x000e240000000800 */
[----:B0-----:R-:W-:Y:S01]  /*0200*/  @!P0 FADD R7, R3, R2 ;  /* 0x0000000203078221 */ /* 0x001fe20000000000 */
[----:B------:R-:W-:-:S04]  /*0210*/  IMAD.MOV.U32 R2, RZ, RZ, R6 ;  /* 0x000000ffff027224 */ /* 0x000fc800078e0006 */
[----:B------:R2:W-:Y:S01]  /*0220*/  @!P0 STS [R0], R7 ;  /* 0x0000000700008388 */ /* 0x0005e20000000800 */
[----:B------:R-:W-:Y:S01]  /*0230*/  BAR.SYNC.DEFER_BLOCKING 0x0 ;  /* 0x0000000000007b1d */ /* 0x000fe20000010000 */
[----:B------:R-:W-:-:S13]  /*0240*/  ISETP.GE.U32.AND P0, PT, R6, UR8, PT ;  /* 0x0000000806007c0c */ /* 0x000fda000bf06070 */
[----:B--2---:R-:W-:Y:S05]  /*0250*/  @!P0 BRA `(.L_x_1) ;  /* 0xfffffffc00c88947 */ /* 0x004fea000383ffff */
.L_x_0:
[----:B------:R-:W-:Y:S05]  /*0260*/  @P1 EXIT ;  /* 0x000000000000194d */ /* 0x000fea0003800000 */
[----:B------:R-:W1:Y:S01]  /*0270*/  S2UR UR5, SR_CgaCtaId ;  /* 0x00000000000579c3 */ /* 0x000e620000008800 */
[----:B------:R-:W-:-:S07]  /*0280*/  UMOV UR4, 0x400 ;  /* 0x0000040000047882 */ /* 0x000fce0000000000 */
[----:B------:R-:W2:Y:S01]  /*0290*/  LDC.64 R4, c[0x0][0x388] ;  /* 0x0000e200ff047b82 */ /* 0x000ea20000000a00 */
[----:B-1----:R-:W-:Y:S01]  /*02a0*/  ULEA UR4, UR5, UR4, 0x18 ;  /* 0x0000000405047291 */ /* 0x002fe2000f8ec0ff */
[----:B--2---:R-:W-:-:S08]  /*02b0*/  IMAD.WIDE.U32 R4, R9, 0x8, R4 ;  /* 0x0000000809047825 */ /* 0x004fd000078e0004 */
[----:B------:R-:W1:Y:S02]  /*02c0*/  LDS R2, [UR4] ;  /* 0x00000004ff027984 */ /* 0x000e640008000800 */
[----:B-1----:R-:W1:Y:S02]  /*02d0*/  F2F.F64.F32 R2, R2 ;  /* 0x0000000200027310 */ /* 0x002e640000201800 */
[----:B-1----:R-:W-:Y:S01]  /*02e0*/  STG.E.64 desc[UR6][R4.64], R2 ;  /* 0x0000000204007986 */ /* 0x002fe2000c101b06 */
[----:B------:R-:W-:Y:S05]  /*02f0*/  EXIT ;  /* 0x000000000000794d */ /* 0x000fea0003800000 */
.L_x_2:
[----:B------:R-:W-:-:S00]  /*0300*/  BRA `(.L_x_2) ;  /* 0xfffffffc00fc7947 */ /* 0x000fc0000383ffff */
[----:B------:R-:W-:-:S00]  /*0310*/  NOP ;  /* 0x0000000000007918 */ /* 0x000fc00000000000 */
        /* <DEDUP_REMOVED lines=14> */
.L_x_3:


//--------------------- .nv.shared._Z7kernel1PdS_i --------------------------
	.section	.nv.shared._Z7kernel1PdS_i,"aw",@nobits
	.sectionflags	@""
	.align	4
.nv.shared._Z7kernel1PdS_i:
	.zero		1536


//--------------------- .nv.shared.reserved.0     --------------------------
	.section	.nv.shared.reserved.0,"aw",@nobits
	.weak		__nv_reservedSMEM_offset_0_alias
	.size		__nv_reservedSMEM_offset_0_alias, 0, 64
	.other		__nv_reservedSMEM_offset_0_alias,@"STO_CUDA_RESERVED_SHARED STV_DEFAULT"
__nv_reservedSMEM_offset_0_alias:
	.zero		0
	.zero		64


//--------------------- .nv.constant0._Z7kernel1PdS_i --------------------------
	.section	.nv.constant0._Z7kernel1PdS_i,"a",@progbits
	.sectionflags	@""
	.align	4
.nv.constant0._Z7kernel1PdS_i:
	.zero		916


//--------------------- SYMBOLS --------------------------

	.type		.nv.reservedSmem.offset0,@object
	.size		.nv.reservedSmem.offset0,0x4
	.type		.nv.reservedSmem.cap,@object
	.size		.nv.reservedSmem.cap,0x4
